	.headerflags	@"EF_CUDA_TEXMODE_UNIFIED EF_CUDA_64BIT_ADDRESS EF_CUDA_ACCELERATORS EF_CUDA_SM90 EF_CUDA_VIRTUAL_SM(EF_CUDA_SM90)"
	.elftype	@"ET_EXEC"


//--------------------- .nv.info                  --------------------------
	.section	.nv.info,"",@"SHT_CUDA_INFO"
	.align	4


	//----- nvinfo : EIATTR_REGCOUNT
	.align		4
        /*0000*/ 	.byte	0x04, 0x2f
        /*0002*/ 	.short	(.L_3 - .L_2)
	.align		4
.L_2:
        /*0004*/ 	.word	index@(triton_poi_fused__native_batch_norm_legit_no_training_convolution_relu_14)
        /*0008*/ 	.word	0x00000017


	//----- nvinfo : EIATTR_MIN_STACK_SIZE
	.align		4
.L_3:
        /*000c*/ 	.byte	0x04, 0x12
        /*000e*/ 	.short	(.L_5 - .L_4)
	.align		4
.L_4:
        /*0010*/ 	.word	index@(triton_poi_fused__native_batch_norm_legit_no_training_convolution_relu_14)
        /*0014*/ 	.word	0x00000000


	//----- nvinfo : EIATTR_FRAME_SIZE
	.align		4
.L_5:
        /*0018*/ 	.byte	0x04, 0x11
        /*001a*/ 	.short	(.L_7 - .L_6)
	.align		4
.L_6:
        /*001c*/ 	.word	index@(triton_poi_fused__native_batch_norm_legit_no_training_convolution_relu_14)
        /*0020*/ 	.word	0x00000000


	//----- nvinfo : EIATTR_MIN_STACK_SIZE
	.align		4
.L_7:
        /*0024*/ 	.byte	0x04, 0x12
        /*0026*/ 	.short	(.L_9 - .L_8)
	.align		4
.L_8:
        /*0028*/ 	.word	index@(triton_poi_fused__native_batch_norm_legit_no_training_convolution_relu_14)
        /*002c*/ 	.word	0x00000000
.L_9:


//--------------------- .nv.info.triton_poi_fused__native_batch_norm_legit_no_training_convolution_relu_14 --------------------------
	.section	.nv.info.triton_poi_fused__native_batch_norm_legit_no_training_convolution_relu_14,"",@"SHT_CUDA_INFO"
	.sectionflags	@""
	.align	4


	//----- nvinfo : EIATTR_CUDA_API_VERSION
	.align		4
        /*0000*/ 	.byte	0x04, 0x37
        /*0002*/ 	.short	(.L_11 - .L_10)
.L_10:
        /*0004*/ 	.word	0x0000007c


	//----- nvinfo : EIATTR_KPARAM_INFO
	.align		4
.L_11:
        /*0008*/ 	.byte	0x04, 0x17
        /*000a*/ 	.short	(.L_13 - .L_12)
.L_12:
        /*000c*/ 	.word	0x00000000
        /*0010*/ 	.short	0x0007
        /*0012*/ 	.short	0x0038
        /*0014*/ 	.byte	0x00, 0xf0, 0x11, 0x00


	//----- nvinfo : EIATTR_KPARAM_INFO
	.align		4
.L_13:
        /*0018*/ 	.byte	0x04, 0x17
        /*001a*/ 	.short	(.L_15 - .L_14)
.L_14:
        /*001c*/ 	.word	0x00000000
        /*0020*/ 	.short	0x0006
        /*0022*/ 	.short	0x0030
        /*0024*/ 	.byte	0x00, 0xf4, 0x21, 0x00


	//----- nvinfo : EIATTR_KPARAM_INFO
	.align		4
.L_15:
        /*0028*/ 	.byte	0x04, 0x17
        /*002a*/ 	.short	(.L_17 - .L_16)
.L_16:
        /*002c*/ 	.word	0x00000000
        /*0030*/ 	.short	0x0005
        /*0032*/ 	.short	0x0028
        /*0034*/ 	.byte	0x00, 0xf4, 0x21, 0x00


	//----- nvinfo : EIATTR_KPARAM_INFO
	.align		4
.L_17:
        /*0038*/ 	.byte	0x04, 0x17
        /*003a*/ 	.short	(.L_19 - .L_18)
.L_18:
        /*003c*/ 	.word	0x00000000
        /*0040*/ 	.short	0x0004
        /*0042*/ 	.short	0x0020
        /*0044*/ 	.byte	0x00, 0xf4, 0x21, 0x00


	//----- nvinfo : EIATTR_KPARAM_INFO
	.align		4
.L_19:
        /*0048*/ 	.byte	0x04, 0x17
        /*004a*/ 	.short	(.L_21 - .L_20)
.L_20:
        /*004c*/ 	.word	0x00000000
        /*0050*/ 	.short	0x0003
        /*0052*/ 	.short	0x0018
        /*0054*/ 	.byte	0x00, 0xf4, 0x21, 0x00


	//----- nvinfo : EIATTR_KPARAM_INFO
	.align		4
.L_21:
        /*0058*/ 	.byte	0x04, 0x17
        /*005a*/ 	.short	(.L_23 - .L_22)
.L_22:
        /*005c*/ 	.word	0x00000000
        /*0060*/ 	.short	0x0002
        /*0062*/ 	.short	0x0010
        /*0064*/ 	.byte	0x00, 0xf4, 0x21, 0x00


	//----- nvinfo : EIATTR_KPARAM_INFO
	.align		4
.L_23:
        /*0068*/ 	.byte	0x04, 0x17
        /*006a*/ 	.short	(.L_25 - .L_24)
.L_24:
        /*006c*/ 	.word	0x00000000
        /*0070*/ 	.short	0x0001
        /*0072*/ 	.short	0x0008
        /*0074*/ 	.byte	0x00, 0xf4, 0x21, 0x00


	//----- nvinfo : EIATTR_KPARAM_INFO
	.align		4
.L_25:
        /*0078*/ 	.byte	0x04, 0x17
        /*007a*/ 	.short	(.L_27 - .L_26)
.L_26:
        /*007c*/ 	.word	0x00000000
        /*0080*/ 	.short	0x0000
        /*0082*/ 	.short	0x0000
        /*0084*/ 	.byte	0x00, 0xf4, 0x21, 0x00


	//----- nvinfo : EIATTR_SPARSE_MMA_MASK
	.align		4
.L_27:
        /*0088*/ 	.byte	0x03, 0x50
        /*008a*/ 	.short	0x0000


	//----- nvinfo : EIATTR_MAXREG_COUNT
	.align		4
        /*008c*/ 	.byte	0x03, 0x1b
        /*008e*/ 	.short	0x00ff


	//----- nvinfo : EIATTR_EXIT_INSTR_OFFSETS
	.align		4
        /*0090*/ 	.byte	0x04, 0x1c
        /*0092*/ 	.short	(.L_29 - .L_28)


	//   ....[0]....
.L_28:
        /*0094*/ 	.word	0x00000340


	//   ....[1]....
        /*0098*/ 	.word	0x00000360


	//----- nvinfo : EIATTR_REQNTID
	.align		4
.L_29:
        /*009c*/ 	.byte	0x04, 0x10
        /*009e*/ 	.short	(.L_31 - .L_30)
.L_30:
        /*00a0*/ 	.word	0x00000080
        /*00a4*/ 	.word	0x00000001
        /*00a8*/ 	.word	0x00000001


	//----- nvinfo : EIATTR_CBANK_PARAM_SIZE
	.align		4
.L_31:
        /*00ac*/ 	.byte	0x03, 0x19
        /*00ae*/ 	.short	0x003c


	//----- nvinfo : EIATTR_PARAM_CBANK
	.align		4
        /*00b0*/ 	.byte	0x04, 0x0a
        /*00b2*/ 	.short	(.L_33 - .L_32)
	.align		4
.L_32:
        /*00b4*/ 	.word	index@(.nv.constant0.triton_poi_fused__native_batch_norm_legit_no_training_convolution_relu_14)
        /*00b8*/ 	.short	0x0210
        /*00ba*/ 	.short	0x003c


	//----- nvinfo : EIATTR_SW_WAR
	.align		4
.L_33:
        /*00bc*/ 	.byte	0x04, 0x36
        /*00be*/ 	.short	(.L_35 - .L_34)
.L_34:
        /*00c0*/ 	.word	0x00000008
.L_35:


//--------------------- .nv.callgraph             --------------------------
	.section	.nv.callgraph,"",@"SHT_CUDA_CALLGRAPH"
	.align	4
	.sectionentsize	8
	.align		4
        /*0000*/ 	.word	0x00000000
	.align		4
        /*0004*/ 	.word	0xffffffff
	.align		4
        /*0008*/ 	.word	0x00000000
	.align		4
        /*000c*/ 	.word	0xfffffffe
	.align		4
        /*0010*/ 	.word	0x00000000
	.align		4
        /*0014*/ 	.word	0xfffffffd
	.align		4
        /*0018*/ 	.word	0x00000000
	.align		4
        /*001c*/ 	.word	0xfffffffc


//--------------------- .nv.constant4             --------------------------
	.section	.nv.constant4,"a",@progbits
	.align	8
	.align		8
.nv.constant4:
        /*0000*/ 	.dword	_$_str
	.align		8
        /*0008*/ 	.dword	_$_str_$_2


//--------------------- .text.triton_poi_fused__native_batch_norm_legit_no_training_convolution_relu_14 --------------------------
	.section	.text.triton_poi_fused__native_batch_norm_legit_no_training_convolution_relu_14,"ax",@progbits
	.align	128
        .global         triton_poi_fused__native_batch_norm_legit_no_training_convolution_relu_14
        .type           triton_poi_fused__native_batch_norm_legit_no_training_convolution_relu_14,@function
        .size           triton_poi_fused__native_batch_norm_legit_no_training_convolution_relu_14,(.L_x_1 - triton_poi_fused__native_batch_norm_legit_no_training_convolution_relu_14)
        .other          triton_poi_fused__native_batch_norm_legit_no_training_convolution_relu_14,@"STO_CUDA_ENTRY STV_DEFAULT"
triton_poi_fused__native_batch_norm_legit_no_training_convolution_relu_14:
.text.triton_poi_fused__native_batch_norm_legit_no_training_convolution_relu_14:
[----:B------:R-:W0:Y:S01]  /*0000*/  LDC R1, c[0x0][0x28] ;  /* 0x00000a00ff017b82 */ /* 0x000e220000000800 */
[----:B------:R-:W1:Y:S07]  /*0010*/  S2R R0, SR_TID.X ;  /* 0x0000000000007919 */ /* 0x000e6e0000002100 */
[----:B------:R-:W2:Y:S01]  /*0020*/  LDC.64 R12, c[0x0][0x228] ;  /* 0x00008a00ff0c7b82 */ /* 0x000ea20000000a00 */
[----:B------:R-:W-:Y:S01]  /*0030*/  CS2R R4, SRZ ;  /* 0x0000000000047805 */ /* 0x000fe2000001ff00 */
[----:B------:R-:W-:Y:S01]  /*0040*/  ULDC.64 UR4, c[0x0][0x208] ;  /* 0x0000820000047ab9 */ /* 0x000fe20000000a00 */
[----:B------:R-:W3:Y:S05]  /*0050*/  S2R R3, SR_CTAID.X ;  /* 0x0000000000037919 */ /* 0x000eea0000002500 */
[----:B------:R-:W4:Y:S08]  /*0060*/  LDC.64 R10, c[0x0][0x218] ;  /* 0x00008600ff0a7b82 */ /* 0x000f300000000a00 */
[----:B------:R-:W5:Y:S08]  /*0070*/  LDC.64 R14, c[0x0][0x220] ;  /* 0x00008800ff0e7b82 */ /* 0x000f700000000a00 */
[----:B------:R-:W5:Y:S01]  /*0080*/  LDC.64 R16, c[0x0][0x230] ;  /* 0x00008c00ff107b82 */ /* 0x000f620000000a00 */
[----:B-1----:R-:W-:-:S07]  /*0090*/  LOP3.LUT R0, R0, 0x7f, RZ, 0xc0, !PT ;  /* 0x0000007f00007812 */ /* 0x002fce00078ec0ff */
[----:B------:R-:W1:Y:S01]  /*00a0*/  LDC.64 R6, c[0x0][0x238] ;  /* 0x00008e00ff067b82 */ /* 0x000e620000000a00 */
[----:B---3--:R-:W-:-:S04]  /*00b0*/  LEA R0, R3, R0, 0x7 ;  /* 0x0000000003007211 */ /* 0x008fc800078e38ff */
[C---:B------:R-:W-:Y:S01]  /*00c0*/  ISETP.GE.AND P0, PT, R0.reuse, 0x4c, PT ;  /* 0x0000004c0000780c */ /* 0x040fe20003f06270 */
[----:B------:R-:W-:-:S05]  /*00d0*/  IMAD.HI R2, R0, 0x6bca1af3, RZ ;  /* 0x6bca1af300027827 */ /* 0x000fca00078e02ff */
[----:B------:R-:W-:-:S04]  /*00e0*/  SHF.R.U32.HI R3, RZ, 0x1f, R2 ;  /* 0x0000001fff037819 */ /* 0x000fc80000011602 */
[----:B------:R-:W-:-:S05]  /*00f0*/  LEA.HI.SX32 R3, R2, R3, 0x1d ;  /* 0x0000000302037211 */ /* 0x000fca00078feaff */
[----:B------:R-:W-:Y:S02]  /*0100*/  IMAD R19, R3, -0x13, R0 ;  /* 0xffffffed03137824 */ /* 0x000fe400078e0200 */
[----:B------:R-:W3:Y:S02]  /*0110*/  LDC.64 R2, c[0x0][0x210] ;  /* 0x00008400ff027b82 */ /* 0x000ee40000000a00 */
[----:B--2---:R-:W-:-:S05]  /*0120*/  IMAD.WIDE R12, R19, 0x4, R12 ;  /* 0x00000004130c7825 */ /* 0x004fca00078e020c */
[----:B------:R5:W2:Y:S01]  /*0130*/  @!P0 LDG.E.EL R4, desc[UR4][R12.64] ;  /* 0x000000040c048981 */ /* 0x000aa2000c2e1900 */
[----:B------:R-:W-:Y:S01]  /*0140*/  CS2R R8, SRZ ;  /* 0x0000000000087805 */ /* 0x000fe2000001ff00 */
[----:B----4-:R-:W-:-:S05]  /*0150*/  IMAD.WIDE R10, R19, 0x4, R10 ;  /* 0x00000004130a7825 */ /* 0x010fca00078e020a */
[----:B------:R4:W2:Y:S01]  /*0160*/  @!P0 LDG.E.EL R8, desc[UR4][R10.64] ;  /* 0x000000040a088981 */ /* 0x0008a2000c2e1900 */
[----:B-----5:R-:W-:-:S04]  /*0170*/  IMAD.WIDE R12, R19, 0x4, R14 ;  /* 0x00000004130c7825 */ /* 0x020fc800078e020e */
[----:B---3--:R-:W-:Y:S01]  /*0180*/  IMAD.WIDE R2, R0, 0x4, R2 ;  /* 0x0000000400027825 */ /* 0x008fe200078e0202 */
[----:B------:R-:W3:Y:S04]  /*0190*/  @!P0 LDG.E.EL R9, desc[UR4][R12.64] ;  /* 0x000000040c098981 */ /* 0x000ee8000c2e1900 */
[----:B------:R-:W5:Y:S01]  /*01a0*/  @!P0 LDG.E R5, desc[UR4][R2.64] ;  /* 0x0000000402058981 */ /* 0x000f62000c1e1900 */
[----:B0-----:R-:W-:-:S04]  /*01b0*/  IMAD.WIDE R14, R19, 0x4, R16 ;  /* 0x00000004130e7825 */ /* 0x001fc800078e0210 */
[----:B-1----:R-:W-:Y:S01]  /*01c0*/  IMAD.WIDE R16, R19, 0x4, R6 ;  /* 0x0000000413107825 */ /* 0x002fe200078e0206 */
[----:B------:R-:W-:Y:S01]  /*01d0*/  CS2R R18, SRZ ;  /* 0x0000000000127805 */ /* 0x000fe2000001ff00 */
[----:B----4-:R-:W-:Y:S01]  /*01e0*/  HFMA2.MMA R11, -RZ, RZ, 1.625, 0 ;  /* 0x3e800000ff0b7435 */ /* 0x010fe200000001ff */
[----:B------:R-:W0:Y:S04]  /*01f0*/  LDC.64 R6, c[0x0][0x240] ;  /* 0x00009000ff067b82 */ /* 0x000e280000000a00 */
[----:B------:R-:W4:Y:S04]  /*0200*/  @!P0 LDG.E.EL R18, desc[UR4][R14.64] ;  /* 0x000000040e128981 */ /* 0x000f28000c2e1900 */
[----:B------:R-:W4:Y:S01]  /*0210*/  @!P0 LDG.E.EL R19, desc[UR4][R16.64] ;  /* 0x0000000410138981 */ /* 0x000f22000c2e1900 */
[----:B0-----:R-:W-:-:S04]  /*0220*/  IMAD.WIDE R6, R0, 0x4, R6 ;  /* 0x0000000400067825 */ /* 0x001fc800078e0206 */
[----:B--2---:R-:W-:-:S04]  /*0230*/  FADD R4, R4, 9.9999997473787516356e-06 ;  /* 0x3727c5ac04047421 */ /* 0x004fc80000000000 */
[----:B------:R-:W0:Y:S02]  /*0240*/  MUFU.SQRT R20, R4 ;  /* 0x0000000400147308 */ /* 0x000e240000002000 */
[C---:B0-----:R-:W-:Y:S02]  /*0250*/  FSETP.GT.AND P1, PT, R20.reuse, 8.50705917302346158658e+37, PT ;  /* 0x7e8000001400780b */ /* 0x041fe40003f24000 */
[----:B------:R-:W-:-:S11]  /*0260*/  FSETP.GEU.AND P2, PT, R20, 1.175494350822287508e-38, PT ;  /* 0x008000001400780b */ /* 0x000fd60003f4e000 */
[----:B------:R-:W-:-:S04]  /*0270*/  @P1 FMUL R20, R20, 0.25 ;  /* 0x3e80000014141820 */ /* 0x000fc80000400000 */
[----:B------:R-:W-:-:S06]  /*0280*/  @!P2 FMUL R20, R20, 16777216 ;  /* 0x4b8000001414a820 */ /* 0x000fcc0000400000 */
[----:B------:R-:W0:Y:S01]  /*0290*/  MUFU.RCP R20, R20 ;  /* 0x0000001400147308 */ /* 0x000e220000001000 */
[----:B------:R-:W-:Y:S01]  /*02a0*/  FSEL R11, R11, 1, P1 ;  /* 0x3f8000000b0b7808 */ /* 0x000fe20000800000 */
[----:B-----5:R-:W-:-:S04]  /*02b0*/  FADD R5, R8, R5 ;  /* 0x0000000508057221 */ /* 0x020fc80000000000 */
[----:B------:R-:W-:Y:S01]  /*02c0*/  @!P2 FMUL R11, R11, 16777216 ;  /* 0x4b8000000b0ba820 */ /* 0x000fe20000400000 */
[----:B---3--:R-:W-:-:S03]  /*02d0*/  FADD R9, R5, -R9 ;  /* 0x8000000905097221 */ /* 0x008fc60000000000 */
[----:B0-----:R-:W-:-:S04]  /*02e0*/  FMUL R4, R20, R11 ;  /* 0x0000000b14047220 */ /* 0x001fc80000400000 */
[----:B------:R-:W-:-:S04]  /*02f0*/  FMUL R4, R9, R4 ;  /* 0x0000000409047220 */ /* 0x000fc80000400000 */
[----:B----4-:R-:W-:Y:S01]  /*0300*/  FFMA R4, R4, R18, R19 ;  /* 0x0000001204047223 */ /* 0x010fe20000000013 */
[----:B------:R0:W-:Y:S04]  /*0310*/  @!P0 STG.E desc[UR4][R2.64], R5 ;  /* 0x0000000502008986 */ /* 0x0001e8000c101904 */
[----:B------:R-:W-:-:S04]  /*0320*/  FSETP.GEU.AND P1, PT, R4, RZ, PT ;  /* 0x000000ff0400720b */ /* 0x000fc80003f2e000 */
[----:B------:R-:W-:Y:S01]  /*0330*/  FSEL R9, R4, RZ, P1 ;  /* 0x000000ff04097208 */ /* 0x000fe20000800000 */
[----:B0-----:R-:W-:Y:S08]  /*0340*/  @P0 EXIT ;  /* 0x000000000000094d */ /* 0x001ff00003800000 */
[----:B------:R-:W-:Y:S01]  /*0350*/  STG.E desc[UR4][R6.64], R9 ;  /* 0x0000000906007986 */ /* 0x000fe2000c101904 */
[----:B------:R-:W-:Y:S05]  /*0360*/  EXIT ;  /* 0x000000000000794d */ /* 0x000fea0003800000 */
.L_x_0:
[----:B------:R-:W-:-:S00]  /*0370*/  BRA `(.L_x_0) ;  /* 0xfffffffc00fc7947 */ /* 0x000fc0000383ffff */
[----:B------:R-:W-:-:S00]  /*0380*/  NOP ;  /* 0x0000000000007918 */ /* 0x000fc00000000000 */
[----:B------:R-:W-:-:S00]  /*0390*/  NOP ;  /* 0x0000000000007918 */ /* 0x000fc00000000000 */
[----:B------:R-:W-:-:S00]  /*03a0*/  NOP ;  /* 0x0000000000007918 */ /* 0x000fc00000000000 */
[----:B------:R-:W-:-:S00]  /*03b0*/  NOP ;  /* 0x0000000000007918 */ /* 0x000fc00000000000 */
[----:B------:R-:W-:-:S00]  /*03c0*/  NOP ;  /* 0x0000000000007918 */ /* 0x000fc00000000000 */
[----:B------:R-:W-:-:S00]  /*03d0*/  NOP ;  /* 0x0000000000007918 */ /* 0x000fc00000000000 */
[----:B------:R-:W-:-:S00]  /*03e0*/  NOP ;  /* 0x0000000000007918 */ /* 0x000fc00000000000 */
[----:B------:R-:W-:-:S00]  /*03f0*/  NOP ;  /* 0x0000000000007918 */ /* 0x000fc00000000000 */
.L_x_1:


//--------------------- .nv.global.init           --------------------------
	.section	.nv.global.init,"aw",@progbits
.nv.global.init:
	.type		_$_str,@object
	.size		_$_str,(_$_str_$_2 - _$_str)
_$_str:
        /*0000*/ 	.byte	0x5f, 0x5f, 0x43, 0x55, 0x44, 0x41, 0x5f, 0x46, 0x54, 0x5a, 0x00
	.type		_$_str_$_2,@object
	.size		_$_str_$_2,(.L_1 - _$_str_$_2)
_$_str_$_2:
        /*000b*/ 	.byte	0x5f, 0x5f, 0x43, 0x55, 0x44, 0x41, 0x5f, 0x50, 0x52, 0x45, 0x43, 0x5f, 0x53, 0x51, 0x52, 0x54
        /*001b*/ 	.byte	0x00
.L_1:


//--------------------- .nv.constant0.triton_poi_fused__native_batch_norm_legit_no_training_convolution_relu_14 --------------------------
	.section	.nv.constant0.triton_poi_fused__native_batch_norm_legit_no_training_convolution_relu_14,"a",@progbits
	.sectionflags	@""
	.align	4
.nv.constant0.triton_poi_fused__native_batch_norm_legit_no_training_convolution_relu_14:
	.zero		588
